//
// Generated by NVIDIA NVVM Compiler
//
// Compiler Build ID: CL-36424714
// Cuda compilation tools, release 13.0, V13.0.88
// Based on NVVM 20.0.0
//

.version 9.0
.target sm_100
.address_size 64

	// .globl	_Z13Find_TrianglePyS_S_
.extern .func  (.param .b32 func_retval0) vprintf
(
	.param .b64 vprintf_param_0,
	.param .b64 vprintf_param_1
)
;
.global .align 1 .b8 $str[158] = {10, 101, 100, 103, 101, 40, 37, 108, 108, 117, 32, 44, 32, 37, 108, 108, 117, 41, 32, 58, 32, 37, 108, 108, 117, 32, 44, 32, 116, 105, 100, 32, 58, 32, 37, 108, 108, 117, 44, 32, 115, 105, 122, 101, 95, 108, 105, 115, 116, 49, 32, 58, 37, 108, 108, 117, 32, 44, 32, 115, 105, 122, 101, 95, 108, 105, 115, 116, 50, 58, 32, 37, 108, 108, 117, 44, 32, 115, 116, 97, 114, 116, 50, 32, 58, 37, 108, 108, 117, 32, 44, 32, 101, 110, 100, 50, 32, 58, 37, 108, 108, 117, 32, 115, 107, 101, 121, 58, 37, 108, 108, 117, 44, 32, 103, 95, 99, 111, 108, 95, 105, 110, 100, 101, 120, 91, 48, 93, 58, 37, 108, 108, 117, 32, 44, 103, 95, 99, 111, 108, 95, 105, 110, 100, 101, 120, 91, 37, 108, 108, 117, 93, 58, 37, 108, 108, 117};

.visible .entry _Z13Find_TrianglePyS_S_(
	.param .u64 .ptr .align 1 _Z13Find_TrianglePyS_S__param_0,
	.param .u64 .ptr .align 1 _Z13Find_TrianglePyS_S__param_1,
	.param .u64 .ptr .align 1 _Z13Find_TrianglePyS_S__param_2
)
{
	.local .align 16 .b8 	__local_depot0[96];
	.reg .b64 	%SP;
	.reg .b64 	%SPL;
	.reg .pred 	%p<19>;
	.reg .b32 	%r<5>;
	.reg .b32 	%f<4>;
	.reg .b64 	%rd<105>;

	mov.u64 	%SPL, __local_depot0;
	cvta.local.u64 	%SP, %SPL;
	ld.param.u64 	%rd41, [_Z13Find_TrianglePyS_S__param_0];
	ld.param.u64 	%rd42, [_Z13Find_TrianglePyS_S__param_1];
	cvta.to.global.u64 	%rd1, %rd41;
	cvta.to.global.u64 	%rd2, %rd42;
	mov.u32 	%r1, %ctaid.x;
	cvt.u64.u32 	%rd3, %r1;
	mov.u32 	%r2, %tid.x;
	cvt.u64.u32 	%rd4, %r2;
	mul.wide.u32 	%rd43, %r1, 8;
	add.s64 	%rd44, %rd2, %rd43;
	ld.global.u64 	%rd93, [%rd44];
	ld.global.u64 	%rd46, [%rd44+8];
	add.s64 	%rd7, %rd46, -1;
	sub.s64 	%rd8, %rd7, %rd93;
	setp.ne.s32 	%p1, %r2, 0;
	setp.lt.u64 	%p2, %rd7, %rd93;
	or.pred  	%p3, %p1, %p2;
	mov.b64 	%rd102, 0;
	@%p3 bra 	$L__BB0_21;
	shl.b64 	%rd48, %rd93, 3;
	add.s64 	%rd9, %rd1, %rd48;
	shl.b64 	%rd49, %rd46, 3;
	add.s64 	%rd10, %rd1, %rd49;
	add.s64 	%rd11, %rd93, 1;
	add.s64 	%rd12, %rd46, -2;
	mov.b64 	%rd102, 0;
$L__BB0_2:
	shl.b64 	%rd50, %rd93, 3;
	add.s64 	%rd51, %rd1, %rd50;
	ld.global.u64 	%rd52, [%rd51];
	shl.b64 	%rd53, %rd52, 3;
	add.s64 	%rd54, %rd2, %rd53;
	ld.global.u64 	%rd15, [%rd54];
	ld.global.u64 	%rd55, [%rd54+8];
	add.s64 	%rd16, %rd55, -1;
	sub.s64 	%rd56, %rd16, %rd15;
	add.s64 	%rd57, %rd56, 1;
	cvt.rn.f32.u64 	%f1, %rd57;
	mul.f32 	%f2, %f1, 0f3B800000;
	cvt.rpi.f32.f32 	%f3, %f2;
	cvt.rzi.u64.f32 	%rd17, %f3;
	setp.eq.s64 	%p4, %rd17, 0;
	@%p4 bra 	$L__BB0_20;
	mov.b64 	%rd95, 0;
$L__BB0_4:
	shl.b64 	%rd59, %rd95, 8;
	add.s64 	%rd60, %rd59, %rd4;
	sub.s64 	%rd61, %rd16, %rd15;
	setp.gt.u64 	%p5, %rd60, %rd61;
	@%p5 bra 	$L__BB0_19;
	shl.b64 	%rd63, %rd95, 11;
	shl.b64 	%rd64, %rd15, 3;
	add.s64 	%rd65, %rd1, %rd64;
	add.s64 	%rd66, %rd65, %rd63;
	ld.global.u64 	%rd20, [%rd66];
	ld.global.u64 	%rd21, [%rd9];
	setp.lt.u64 	%p6, %rd20, %rd21;
	mov.b64 	%rd62, 0;
	mov.u64 	%rd101, %rd62;
	@%p6 bra 	$L__BB0_16;
	ld.global.u64 	%rd22, [%rd10+-8];
	setp.gt.u64 	%p7, %rd20, %rd22;
	@%p7 bra 	$L__BB0_16;
	setp.eq.s64 	%p8, %rd20, %rd21;
	mov.b64 	%rd68, 1;
	mov.u64 	%rd101, %rd68;
	@%p8 bra 	$L__BB0_16;
	setp.gt.u64 	%p9, %rd11, %rd12;
	setp.eq.s64 	%p10, %rd20, %rd22;
	or.pred  	%p11, %p10, %p9;
	selp.u64 	%rd101, 1, 0, %p10;
	@%p11 bra 	$L__BB0_16;
	mov.u64 	%rd100, %rd12;
	mov.u64 	%rd99, %rd11;
$L__BB0_10:
	add.s64 	%rd69, %rd100, %rd99;
	shr.u64 	%rd26, %rd69, 1;
	shl.b64 	%rd70, %rd26, 3;
	add.s64 	%rd71, %rd1, %rd70;
	ld.global.u64 	%rd27, [%rd71];
	setp.ge.u64 	%p12, %rd27, %rd20;
	@%p12 bra 	$L__BB0_12;
	add.s64 	%rd99, %rd26, 1;
	bra.uni 	$L__BB0_15;
$L__BB0_12:
	setp.le.u64 	%p13, %rd27, %rd20;
	@%p13 bra 	$L__BB0_14;
	add.s64 	%rd100, %rd26, -1;
	bra.uni 	$L__BB0_15;
$L__BB0_14:
	setp.eq.s64 	%p14, %rd27, %rd20;
	mov.u64 	%rd101, %rd68;
	@%p14 bra 	$L__BB0_16;
$L__BB0_15:
	setp.le.u64 	%p15, %rd99, %rd100;
	mov.u64 	%rd101, %rd62;
	@%p15 bra 	$L__BB0_10;
$L__BB0_16:
	shl.b64 	%rd74, %rd95, 8;
	add.s64 	%rd75, %rd74, %rd4;
	setp.ne.s64 	%p16, %rd75, 0;
	@%p16 bra 	$L__BB0_18;
	shl.b64 	%rd76, %rd93, 3;
	add.s64 	%rd77, %rd1, %rd76;
	ld.global.u64 	%rd78, [%rd77];
	shl.b64 	%rd79, %rd15, 3;
	add.s64 	%rd80, %rd1, %rd79;
	ld.global.u64 	%rd81, [%rd80];
	ld.global.u64 	%rd82, [%rd10+-8];
	add.u64 	%rd83, %SP, 0;
	add.u64 	%rd84, %SPL, 0;
	st.local.v2.u64 	[%rd84], {%rd3, %rd78};
	st.local.v2.u64 	[%rd84+16], {%rd101, %rd4};
	add.s64 	%rd85, %rd8, 1;
	sub.s64 	%rd86, %rd16, %rd15;
	add.s64 	%rd87, %rd86, 1;
	st.local.v2.u64 	[%rd84+32], {%rd85, %rd87};
	st.local.v2.u64 	[%rd84+48], {%rd15, %rd16};
	st.local.v2.u64 	[%rd84+64], {%rd81, %rd21};
	st.local.v2.u64 	[%rd84+80], {%rd8, %rd82};
	mov.u64 	%rd88, $str;
	cvta.global.u64 	%rd89, %rd88;
	{ // callseq 0, 0
	.param .b64 param0;
	st.param.b64 	[param0], %rd89;
	.param .b64 param1;
	st.param.b64 	[param1], %rd83;
	.param .b32 retval0;
	call.uni (retval0), 
	vprintf, 
	(
	param0, 
	param1
	);
	ld.param.b32 	%r3, [retval0];
	} // callseq 0
$L__BB0_18:
	add.s64 	%rd102, %rd101, %rd102;
$L__BB0_19:
	add.s64 	%rd95, %rd95, 1;
	setp.ne.s64 	%p17, %rd95, %rd17;
	@%p17 bra 	$L__BB0_4;
$L__BB0_20:
	add.s64 	%rd93, %rd93, 1;
	setp.le.u64 	%p18, %rd93, %rd7;
	@%p18 bra 	$L__BB0_2;
$L__BB0_21:
	ld.param.u64 	%rd92, [_Z13Find_TrianglePyS_S__param_2];
	cvta.to.global.u64 	%rd90, %rd92;
	atom.global.add.u64 	%rd91, [%rd90], %rd102;
	ret;

}


// ===== COMPILED SASS (sm_100) =====

	.target	sm_100

	.elftype	@"ET_EXEC"


//--------------------- .note.nv.tkinfo           --------------------------
	.section	.note.nv.tkinfo,"",@"SHT_NOTE"
	.sectionflags	@"SHF_NOTE_NV_TKINFO"
	.tkinfo
        /*0018*/ 	.word	0x00000002
        /*0030*/ 	.string	""
        /*0030*/ 	.string	"ptxas"
        /*0030*/ 	.string	"Cuda compilation tools, release 13.0, V13.0.88"
        /*0030*/ 	.string	"Build cuda_13.0.r13.0/compiler.36424714_0"
        /*0030*/ 	.string	"-arch sm_100 -m 64 "



//--------------------- .note.nv.cuinfo           --------------------------
	.section	.note.nv.cuinfo,"",@"SHT_NOTE"
	.sectionflags	@"SHF_NOTE_NV_CUINFO"
        /*0018*/ 	.short	0x0002
        /*001a*/ 	.short	0x0064
        /*001c*/ 	.short	0x0082
	.zero		2


//--------------------- .nv.info                  --------------------------
	.section	.nv.info,"",@"SHT_CUDA_INFO"
	.align	4


	//----- nvinfo : EIATTR_REGCOUNT
	.align		4
        /*0000*/ 	.byte	0x04, 0x2f
        /*0002*/ 	.short	(.L_2 - .L_1)
	.align		4
.L_1:
        /*0004*/ 	.word	index@(_Z13Find_TrianglePyS_S_)
        /*0008*/ 	.word	0x00000038


	//----- nvinfo : EIATTR_FRAME_SIZE
	.align		4
.L_2:
        /*000c*/ 	.byte	0x04, 0x11
        /*000e*/ 	.short	(.L_4 - .L_3)
	.align		4
.L_3:
        /*0010*/ 	.word	index@(_Z13Find_TrianglePyS_S_)
        /*0014*/ 	.word	0x00000060


	//----- nvinfo : EIATTR_MIN_STACK_SIZE
	.align		4
.L_4:
        /*0018*/ 	.byte	0x04, 0x12
        /*001a*/ 	.short	(.L_6 - .L_5)
	.align		4
.L_5:
        /*001c*/ 	.word	index@(_Z13Find_TrianglePyS_S_)
        /*0020*/ 	.word	0x00000060
.L_6:


//--------------------- .nv.compat                --------------------------
	.section	.nv.compat,"",@"SHT_CUDA_COMPAT_INFO"
	.align	4
        /*0000*/ 	.byte	0x02, 0x09, 0x00, 0x00, 0x02, 0x02, 0x01, 0x00, 0x02, 0x05, 0x05, 0x00, 0x03, 0x07, 0x01, 0x01
        /*0010*/ 	.byte	0x02, 0x03, 0x00, 0x00, 0x02, 0x06, 0x01, 0x00, 0x04, 0x0b, 0x08, 0x00, 0x09, 0x00, 0x00, 0x00
        /*0020*/ 	.byte	0x00, 0x00, 0x00, 0x00


//--------------------- .nv.info._Z13Find_TrianglePyS_S_ --------------------------
	.section	.nv.info._Z13Find_TrianglePyS_S_,"",@"SHT_CUDA_INFO"
	.sectionflags	@""
	.align	4


	//----- nvinfo : EIATTR_CUDA_API_VERSION
	.align		4
        /*0000*/ 	.byte	0x04, 0x37
        /*0002*/ 	.short	(.L_8 - .L_7)
.L_7:
        /*0004*/ 	.word	0x00000082


	//----- nvinfo : EIATTR_KPARAM_INFO
	.align		4
.L_8:
        /*0008*/ 	.byte	0x04, 0x17
        /*000a*/ 	.short	(.L_10 - .L_9)
.L_9:
        /*000c*/ 	.word	0x00000000
        /*0010*/ 	.short	0x0002
        /*0012*/ 	.short	0x0010
        /*0014*/ 	.byte	0x00, 0xf5, 0x21, 0x00


	//----- nvinfo : EIATTR_KPARAM_INFO
	.align		4
.L_10:
        /*0018*/ 	.byte	0x04, 0x17
        /*001a*/ 	.short	(.L_12 - .L_11)
.L_11:
        /*001c*/ 	.word	0x00000000
        /*0020*/ 	.short	0x0001
        /*0022*/ 	.short	0x0008
        /*0024*/ 	.byte	0x00, 0xf5, 0x21, 0x00


	//----- nvinfo : EIATTR_KPARAM_INFO
	.align		4
.L_12:
        /*0028*/ 	.byte	0x04, 0x17
        /*002a*/ 	.short	(.L_14 - .L_13)
.L_13:
        /*002c*/ 	.word	0x00000000
        /*0030*/ 	.short	0x0000
        /*0032*/ 	.short	0x0000
        /*0034*/ 	.byte	0x00, 0xf5, 0x21, 0x00


	//----- nvinfo : EIATTR_SPARSE_MMA_MASK
	.align		4
.L_14:
        /*0038*/ 	.byte	0x03, 0x50
        /*003a*/ 	.short	0x0000


	//----- nvinfo : EIATTR_MAXREG_COUNT
	.align		4
        /*003c*/ 	.byte	0x03, 0x1b
        /*003e*/ 	.short	0x00ff


	//----- nvinfo : EIATTR_EXTERNS
	.align		4
        /*0040*/ 	.byte	0x04, 0x0f
        /*0042*/ 	.short	(.L_16 - .L_15)


	//   ....[0]....
	.align		4
.L_15:
        /*0044*/ 	.word	index@(vprintf)


	//----- nvinfo : EIATTR_MERCURY_ISA_VERSION
	.align		4
.L_16:
        /*0048*/ 	.byte	0x03, 0x5f
        /*004a*/ 	.short	0x0101


	//----- nvinfo : EIATTR_VRC_CTA_INIT_COUNT
	.align		4
        /*004c*/ 	.byte	0x02, 0x4a
	.zero		1
	.zero		1


	//----- nvinfo : EIATTR_SYSCALL_OFFSETS
	.align		4
        /*0050*/ 	.byte	0x04, 0x46
        /*0052*/ 	.short	(.L_18 - .L_17)


	//   ....[0]....
.L_17:
        /*0054*/ 	.word	0x00000ab0


	//----- nvinfo : EIATTR_EXIT_INSTR_OFFSETS
	.align		4
.L_18:
        /*0058*/ 	.byte	0x04, 0x1c
        /*005a*/ 	.short	(.L_20 - .L_19)


	//   ....[0]....
.L_19:
        /*005c*/ 	.word	0x00000c00


	//----- nvinfo : EIATTR_CRS_STACK_SIZE
	.align		4
.L_20:
        /*0060*/ 	.byte	0x04, 0x1e
        /*0062*/ 	.short	(.L_22 - .L_21)
.L_21:
        /*0064*/ 	.word	0x00000000


	//----- nvinfo : EIATTR_CBANK_PARAM_SIZE
	.align		4
.L_22:
        /*0068*/ 	.byte	0x03, 0x19
        /*006a*/ 	.short	0x0018


	//----- nvinfo : EIATTR_PARAM_CBANK
	.align		4
        /*006c*/ 	.byte	0x04, 0x0a
        /*006e*/ 	.short	(.L_24 - .L_23)
	.align		4
.L_23:
        /*0070*/ 	.word	index@(.nv.constant0._Z13Find_TrianglePyS_S_)
        /*0074*/ 	.short	0x0380
        /*0076*/ 	.short	0x0018


	//----- nvinfo : EIATTR_SW_WAR
	.align		4
.L_24:
        /*0078*/ 	.byte	0x04, 0x36
        /*007a*/ 	.short	(.L_26 - .L_25)
.L_25:
        /*007c*/ 	.word	0x00000008
.L_26:


//--------------------- .nv.callgraph             --------------------------
	.section	.nv.callgraph,"",@"SHT_CUDA_CALLGRAPH"
	.align	4
	.sectionentsize	8
	.align		4
        /*0000*/ 	.word	0x00000000
	.align		4
        /*0004*/ 	.word	0xffffffff
	.align		4
        /*0008*/ 	.word	index@(_Z13Find_TrianglePyS_S_)
	.align		4
        /*000c*/ 	.word	index@(vprintf)
	.align		4
        /*0010*/ 	.word	0x00000000
	.align		4
        /*0014*/ 	.word	0xfffffffe
	.align		4
        /*0018*/ 	.word	0x00000000
	.align		4
        /*001c*/ 	.word	0xfffffffd
	.align		4
        /*0020*/ 	.word	0x00000000
	.align		4
        /*0024*/ 	.word	0xfffffffc


//--------------------- .nv.constant4             --------------------------
	.section	.nv.constant4,"a",@progbits
	.align	8
	.align		8
.nv.constant4:
        /*0000*/ 	.dword	vprintf
	.align		8
        /*0008*/ 	.dword	$str


//--------------------- .text._Z13Find_TrianglePyS_S_ --------------------------
	.section	.text._Z13Find_TrianglePyS_S_,"ax",@progbits
	.align	128
        .global         _Z13Find_TrianglePyS_S_
        .type           _Z13Find_TrianglePyS_S_,@function
        .size           _Z13Find_TrianglePyS_S_,(.L_x_16 - _Z13Find_TrianglePyS_S_)
        .other          _Z13Find_TrianglePyS_S_,@"STO_CUDA_ENTRY STV_DEFAULT"
_Z13Find_TrianglePyS_S_:
.text._Z13Find_TrianglePyS_S_:
[----:B------:R-:W0:Y:S01]  /*0000*/  LDC R1, c[0x0][0x37c] ;  /* 0x0000df00ff017b82 */ /* 0x000e220000000800 */
[----:B------:R-:W1:Y:S07]  /*0010*/  S2R R44, SR_CTAID.X ;  /* 0x00000000002c7919 */ /* 0x000e6e0000002500 */
[----:B------:R-:W1:Y:S01]  /*0020*/  LDC.64 R2, c[0x0][0x388] ;  /* 0x0000e200ff027b82 */ /* 0x000e620000000a00 */
[----:B------:R-:W2:Y:S01]  /*0030*/  LDCU.64 UR36, c[0x0][0x358] ;  /* 0x00006b00ff2477ac */ /* 0x000ea20008000a00 */
[----:B0-----:R-:W-:-:S02]  /*0040*/  VIADD R1, R1, 0xffffffa0 ;  /* 0xffffffa001017836 */ /* 0x001fc40000000000 */
[----:B-1----:R-:W-:-:S05]  /*0050*/  IMAD.WIDE.U32 R2, R44, 0x8, R2 ;  /* 0x000000082c027825 */ /* 0x002fca00078e0002 */
[----:B--2---:R-:W2:Y:S04]  /*0060*/  LDG.E.64 R4, desc[UR36][R2.64+0x8] ;  /* 0x0000082402047981 */ /* 0x004ea8000c1e1b00 */
[----:B------:R-:W3:Y:S01]  /*0070*/  LDG.E.64 R6, desc[UR36][R2.64] ;  /* 0x0000002402067981 */ /* 0x000ee2000c1e1b00 */
[----:B------:R-:W0:Y:S01]  /*0080*/  LDCU UR4, c[0x0][0x2f8] ;  /* 0x00005f00ff0477ac */ /* 0x000e220008000800 */
[----:B------:R-:W-:Y:S01]  /*0090*/  BSSY.RECONVERGENT B9, `(.L_x_0) ;  /* 0x00000b3000097945 */ /* 0x000fe20003800200 */
[----:B------:R-:W-:Y:S01]  /*00a0*/  IMAD.MOV.U32 R38, RZ, RZ, RZ ;  /* 0x000000ffff267224 */ /* 0x000fe200078e00ff */
[----:B------:R-:W1:Y:S01]  /*00b0*/  S2R R45, SR_TID.X ;  /* 0x00000000002d7919 */ /* 0x000e620000002100 */
[----:B------:R-:W4:Y:S01]  /*00c0*/  LDCU UR5, c[0x0][0x2fc] ;  /* 0x00005f80ff0577ac */ /* 0x000f220008000800 */
[----:B------:R-:W-:Y:S01]  /*00d0*/  IMAD.MOV.U32 R37, RZ, RZ, RZ ;  /* 0x000000ffff257224 */ /* 0x000fe200078e00ff */
[----:B--2---:R-:W-:-:S04]  /*00e0*/  IADD3 R31, P1, PT, R4, -0x1, RZ ;  /* 0xffffffff041f7810 */ /* 0x004fc80007f3e0ff */
[----:B---3--:R-:W-:Y:S02]  /*00f0*/  ISETP.GE.U32.AND P0, PT, R31, R6, PT ;  /* 0x000000061f00720c */ /* 0x008fe40003f06070 */
[----:B------:R-:W-:Y:S02]  /*0100*/  IADD3.X R32, PT, PT, R5, -0x1, RZ, P1, !PT ;  /* 0xffffffff05207810 */ /* 0x000fe40000ffe4ff */
[----:B0-----:R-:W-:Y:S02]  /*0110*/  IADD3 R30, P1, PT, R1, UR4, RZ ;  /* 0x00000004011e7c10 */ /* 0x001fe4000ff3e0ff */
[----:B------:R-:W-:-:S03]  /*0120*/  ISETP.GE.U32.AND.EX P0, PT, R32, R7, PT, P0 ;  /* 0x000000072000720c */ /* 0x000fc60003f06100 */
[----:B----4-:R-:W-:Y:S01]  /*0130*/  IMAD.X R2, RZ, RZ, UR5, P1 ;  /* 0x00000005ff027e24 */ /* 0x010fe200088e06ff */
[----:B-1----:R-:W-:-:S13]  /*0140*/  ISETP.NE.OR P0, PT, R45, RZ, !P0 ;  /* 0x000000ff2d00720c */ /* 0x002fda0004705670 */
[----:B------:R-:W-:Y:S05]  /*0150*/  @P0 BRA `(.L_x_1) ;  /* 0x0000000800980947 */ /* 0x000fea0003800000 */
[----:B------:R-:W0:Y:S01]  /*0160*/  LDC.64 R48, c[0x0][0x380] ;  /* 0x0000e000ff307b82 */ /* 0x000e220000000a00 */
[----:B------:R-:W-:Y:S01]  /*0170*/  IMAD.MOV.U32 R36, RZ, RZ, R6 ;  /* 0x000000ffff247224 */ /* 0x000fe200078e0006 */
[----:B------:R-:W-:Y:S01]  /*0180*/  IADD3 R39, P2, PT, R4, -0x2, RZ ;  /* 0xfffffffe04277810 */ /* 0x000fe20007f5e0ff */
[--C-:B------:R-:W-:Y:S01]  /*0190*/  IMAD.MOV.U32 R35, RZ, RZ, R7.reuse ;  /* 0x000000ffff237224 */ /* 0x100fe200078e0007 */
[----:B------:R-:W-:Y:S01]  /*01a0*/  IADD3 R34, P0, PT, -R6, R31, RZ ;  /* 0x0000001f06227210 */ /* 0x000fe20007f1e1ff */
[----:B------:R-:W-:Y:S01]  /*01b0*/  IMAD.MOV.U32 R38, RZ, RZ, RZ ;  /* 0x000000ffff267224 */ /* 0x000fe200078e00ff */
[----:B------:R-:W-:Y:S01]  /*01c0*/  IADD3.X R40, PT, PT, R5, -0x1, RZ, P2, !PT ;  /* 0xffffffff05287810 */ /* 0x000fe200017fe4ff */
[----:B------:R-:W-:Y:S01]  /*01d0*/  IMAD.MOV.U32 R37, RZ, RZ, RZ ;  /* 0x000000ffff257224 */ /* 0x000fe200078e00ff */
[----:B------:R-:W-:Y:S01]  /*01e0*/  IADD3 R28, P3, PT, R36, 0x1, RZ ;  /* 0x00000001241c7810 */ /* 0x000fe20007f7e0ff */
[----:B------:R-:W-:-:S04]  /*01f0*/  IMAD.X R33, R32, 0x1, ~R7, P0 ;  /* 0x0000000120217824 */ /* 0x000fc800000e0e07 */
[----:B------:R-:W-:Y:S01]  /*0200*/  IMAD.X R29, RZ, RZ, R35, P3 ;  /* 0x000000ffff1d7224 */ /* 0x000fe200018e0623 */
[-C--:B0-----:R-:W-:Y:S02]  /*0210*/  LEA R50, P1, R4, R48.reuse, 0x3 ;  /* 0x0000003004327211 */ /* 0x081fe400078218ff */
[----:B------:R-:W-:Y:S02]  /*0220*/  LEA R48, P2, R36, R48, 0x3 ;  /* 0x0000003024307211 */ /* 0x000fe400078418ff */
[-C--:B------:R-:W-:Y:S02]  /*0230*/  LEA.HI.X R51, R4, R49.reuse, R5, 0x3, P1 ;  /* 0x0000003104337211 */ /* 0x080fe400008f1c05 */
[----:B------:R-:W-:-:S09]  /*0240*/  LEA.HI.X R49, R36, R49, R35, 0x3, P2 ;  /* 0x0000003124317211 */ /* 0x000fd200010f1c23 */
.L_x_14:
[----:B------:R-:W0:Y:S02]  /*0250*/  LDCU.128 UR4, c[0x0][0x380] ;  /* 0x00007000ff0477ac */ /* 0x000e240008000c00 */
[----:B0-----:R-:W-:-:S04]  /*0260*/  LEA R8, P0, R36, UR4, 0x3 ;  /* 0x0000000424087c11 */ /* 0x001fc8000f8018ff */
[----:B------:R-:W-:-:S05]  /*0270*/  LEA.HI.X R9, R36, UR5, R35, 0x3, P0 ;  /* 0x0000000524097c11 */ /* 0x000fca00080f1c23 */
[----:B------:R-:W2:Y:S02]  /*0280*/  LDG.E.64 R4, desc[UR36][R8.64] ;  /* 0x0000002408047981 */ /* 0x000ea4000c1e1b00 */
[----:B--2---:R-:W-:-:S04]  /*0290*/  LEA R6, P0, R4, UR6, 0x3 ;  /* 0x0000000604067c11 */ /* 0x004fc8000f8018ff */
[----:B------:R-:W-:-:S05]  /*02a0*/  LEA.HI.X R7, R4, UR7, R5, 0x3, P0 ;  /* 0x0000000704077c11 */ /* 0x000fca00080f1c05 */
[----:B------:R-:W2:Y:S04]  /*02b0*/  LDG.E.64 R4, desc[UR36][R6.64+0x8] ;  /* 0x0000082406047981 */ /* 0x000ea8000c1e1b00 */
[----:B------:R-:W3:Y:S01]  /*02c0*/  LDG.E.64 R16, desc[UR36][R6.64] ;  /* 0x0000002406107981 */ /* 0x000ee2000c1e1b00 */
[----:B------:R-:W-:Y:S01]  /*02d0*/  BSSY.RECONVERGENT B8, `(.L_x_2) ;  /* 0x0000089000087945 */ /* 0x000fe20003800200 */
[----:B--2---:R-:W-:-:S04]  /*02e0*/  IADD3 R18, P0, PT, R4, -0x1, RZ ;  /* 0xffffffff04127810 */ /* 0x004fc80007f1e0ff */
[----:B------:R-:W-:Y:S02]  /*02f0*/  IADD3.X R19, PT, PT, R5, -0x1, RZ, P0, !PT ;  /* 0xffffffff05137810 */ /* 0x000fe400007fe4ff */
[----:B---3--:R-:W-:-:S04]  /*0300*/  IADD3 R4, P0, P1, R18, 0x1, -R16 ;  /* 0x0000000112047810 */ /* 0x008fc8000791e810 */
[----:B------:R-:W-:-:S04]  /*0310*/  IADD3.X R5, PT, PT, R19, RZ, ~R17, P0, P1 ;  /* 0x000000ff13057210 */ /* 0x000fc800007e2c11 */
[----:B------:R-:W0:Y:S02]  /*0320*/  I2F.U64 R4, R4 ;  /* 0x0000000400047312 */ /* 0x000e240000301000 */
[----:B0-----:R-:W-:-:S06]  /*0330*/  FMUL R46, R4, 0.00390625 ;  /* 0x3b800000042e7820 */ /* 0x001fcc0000400000 */
[----:B------:R-:W0:Y:S02]  /*0340*/  F2I.U64.CEIL R46, R46 ;  /* 0x0000002e002e7311 */ /* 0x000e240000209800 */
[----:B0-----:R-:W-:-:S04]  /*0350*/  ISETP.NE.U32.AND P0, PT, R46, RZ, PT ;  /* 0x000000ff2e00720c */ /* 0x001fc80003f05070 */
[----:B------:R-:W-:-:S13]  /*0360*/  ISETP.NE.AND.EX P0, PT, R47, RZ, PT, P0 ;  /* 0x000000ff2f00720c */ /* 0x000fda0003f05300 */
[----:B------:R-:W-:Y:S05]  /*0370*/  @!P0 BRA `(.L_x_3) ;  /* 0x0000000400f88947 */ /* 0x000fea0003800000 */
[----:B------:R-:W-:Y:S02]  /*0380*/  IMAD.MOV.U32 R42, RZ, RZ, RZ ;  /* 0x000000ffff2a7224 */ /* 0x000fe400078e00ff */
[----:B------:R-:W-:-:S07]  /*0390*/  IMAD.MOV.U32 R41, RZ, RZ, RZ ;  /* 0x000000ffff297224 */ /* 0x000fce00078e00ff */
.L_x_13:
[----:B------:R-:W-:Y:S01]  /*03a0*/  LEA R3, P1, R42, R45, 0x8 ;  /* 0x0000002d2a037211 */ /* 0x000fe200078240ff */
[----:B------:R-:W-:Y:S01]  /*03b0*/  BSSY.RECONVERGENT B7, `(.L_x_4) ;  /* 0x0000075000077945 */ /* 0x000fe20003800200 */
[----:B------:R-:W-:-:S04]  /*03c0*/  IADD3 R0, P2, PT, -R16, R18, RZ ;  /* 0x0000001210007210 */ /* 0x000fc80007f5e1ff */
[----:B------:R-:W-:Y:S01]  /*03d0*/  ISETP.GT.U32.AND P0, PT, R3, R0, PT ;  /* 0x000000000300720c */ /* 0x000fe20003f04070 */
[----:B------:R-:W-:Y:S01]  /*03e0*/  IMAD.X R0, R19, 0x1, ~R17, P2 ;  /* 0x0000000113007824 */ /* 0x000fe200010e0e11 */
[----:B------:R-:W-:-:S04]  /*03f0*/  LEA.HI.X R3, R42, RZ, R41, 0x8, P1 ;  /* 0x000000ff2a037211 */ /* 0x000fc800008f4429 */
[----:B------:R-:W-:-:S13]  /*0400*/  ISETP.GT.U32.AND.EX P0, PT, R3, R0, PT, P0 ;  /* 0x000000000300720c */ /* 0x000fda0003f04100 */
[----:B------:R-:W-:Y:S05]  /*0410*/  @P0 BRA `(.L_x_5) ;  /* 0x0000000400b80947 */ /* 0x000fea0003800000 */
[----:B------:R-:W0:Y:S01]  /*0420*/  LDCU.64 UR4, c[0x0][0x380] ;  /* 0x00007000ff0477ac */ /* 0x000e220008000a00 */
[----:B------:R-:W2:Y:S01]  /*0430*/  LDG.E.64 R22, desc[UR36][R48.64] ;  /* 0x0000002430167981 */ /* 0x000ea2000c1e1b00 */
[----:B0-----:R-:W-:Y:S02]  /*0440*/  IMAD.U32 R4, RZ, RZ, UR4 ;  /* 0x00000004ff047e24 */ /* 0x001fe4000f8e00ff */
[----:B------:R-:W-:-:S03]  /*0450*/  IMAD.U32 R5, RZ, RZ, UR5 ;  /* 0x00000005ff057e24 */ /* 0x000fc6000f8e00ff */
[----:B------:R-:W-:-:S04]  /*0460*/  LEA R7, P0, R16, R4, 0x3 ;  /* 0x0000000410077211 */ /* 0x000fc800078018ff */
[----:B------:R-:W-:Y:S02]  /*0470*/  LEA R6, P1, R42, R7, 0xb ;  /* 0x000000072a067211 */ /* 0x000fe400078258ff */
[----:B------:R-:W-:-:S04]  /*0480*/  LEA.HI.X R0, R16, R5, R17, 0x3, P0 ;  /* 0x0000000510007211 */ /* 0x000fc800000f1c11 */
[----:B------:R-:W-:-:S06]  /*0490*/  LEA.HI.X R7, R42, R0, R41, 0xb, P1 ;  /* 0x000000002a077211 */ /* 0x000fcc00008f5c29 */
[----:B------:R-:W2:Y:S01]  /*04a0*/  LDG.E.64 R6, desc[UR36][R6.64] ;  /* 0x0000002406067981 */ /* 0x000ea2000c1e1b00 */
[----:B------:R-:W-:Y:S01]  /*04b0*/  BSSY.RECONVERGENT B0, `(.L_x_6) ;  /* 0x0000035000007945 */ /* 0x000fe20003800200 */
[----:B------:R-:W-:Y:S02]  /*04c0*/  IMAD.MOV.U32 R43, RZ, RZ, RZ ;  /* 0x000000ffff2b7224 */ /* 0x000fe400078e00ff */
[----:B------:R-:W-:Y:S01]  /*04d0*/  IMAD.MOV.U32 R25, RZ, RZ, RZ ;  /* 0x000000ffff197224 */ /* 0x000fe200078e00ff */
[----:B--2---:R-:W-:-:S04]  /*04e0*/  ISETP.GE.U32.AND P0, PT, R6, R22, PT ;  /* 0x000000160600720c */ /* 0x004fc80003f06070 */
[----:B------:R-:W-:-:S13]  /*04f0*/  ISETP.GE.U32.AND.EX P0, PT, R7, R23, PT, P0 ;  /* 0x000000170700720c */ /* 0x000fda0003f06100 */
[----:B------:R-:W-:Y:S05]  /*0500*/  @!P0 BRA `(.L_x_7) ;  /* 0x0000000000bc8947 */ /* 0x000fea0003800000 */
[----:B------:R-:W2:Y:S02]  /*0510*/  LDG.E.64 R8, desc[UR36][R50.64+-0x8] ;  /* 0xfffff82432087981 */ /* 0x000ea4000c1e1b00 */
[----:B--2---:R-:W-:-:S04]  /*0520*/  ISETP.GT.U32.AND P0, PT, R6, R8, PT ;  /* 0x000000080600720c */ /* 0x004fc80003f04070 */
[----:B------:R-:W-:-:S13]  /*0530*/  ISETP.GT.U32.AND.EX P0, PT, R7, R9, PT, P0 ;  /* 0x000000090700720c */ /* 0x000fda0003f04100 */
[----:B------:R-:W-:Y:S05]  /*0540*/  @P0 BRA `(.L_x_7) ;  /* 0x0000000000ac0947 */ /* 0x000fea0003800000 */
[----:B------:R-:W-:Y:S01]  /*0550*/  ISETP.NE.U32.AND P0, PT, R6, R22, PT ;  /* 0x000000160600720c */ /* 0x000fe20003f05070 */
[----:B------:R-:W-:-:S03]  /*0560*/  IMAD.MOV.U32 R43, RZ, RZ, 0x1 ;  /* 0x00000001ff2b7424 */ /* 0x000fc600078e00ff */
[----:B------:R-:W-:-:S13]  /*0570*/  ISETP.NE.AND.EX P0, PT, R7, R23, PT, P0 ;  /* 0x000000170700720c */ /* 0x000fda0003f05300 */
[----:B------:R-:W-:Y:S05]  /*0580*/  @!P0 BRA `(.L_x_7) ;  /* 0x00000000009c8947 */ /* 0x000fea0003800000 */
[----:B------:R-:W-:Y:S02]  /*0590*/  ISETP.NE.U32.AND P1, PT, R6, R8, PT ;  /* 0x000000080600720c */ /* 0x000fe40003f25070 */
[----:B------:R-:W-:Y:S02]  /*05a0*/  ISETP.GT.U32.AND P0, PT, R28, R39, PT ;  /* 0x000000271c00720c */ /* 0x000fe40003f04070 */
[----:B------:R-:W-:-:S04]  /*05b0*/  ISETP.NE.AND.EX P1, PT, R7, R9, PT, P1 ;  /* 0x000000090700720c */ /* 0x000fc80003f25310 */
[----:B------:R-:W-:Y:S02]  /*05c0*/  ISETP.GT.U32.OR.EX P0, PT, R29, R40, !P1, P0 ;  /* 0x000000281d00720c */ /* 0x000fe40004f04500 */
[----:B------:R-:W-:-:S11]  /*05d0*/  SEL R43, RZ, 0x1, P1 ;  /* 0x00000001ff2b7807 */ /* 0x000fd60000800000 */
[----:B------:R-:W-:Y:S05]  /*05e0*/  @P0 BRA `(.L_x_7) ;  /* 0x0000000000840947 */ /* 0x000fea0003800000 */
[----:B------:R-:W0:Y:S01]  /*05f0*/  LDC.64 R4, c[0x0][0x380] ;  /* 0x0000e000ff047b82 */ /* 0x000e220000000a00 */
[----:B------:R-:W-:Y:S02]  /*0600*/  IMAD.MOV.U32 R10, RZ, RZ, R39 ;  /* 0x000000ffff0a7224 */ /* 0x000fe400078e0027 */
[----:B------:R-:W-:Y:S02]  /*0610*/  IMAD.MOV.U32 R11, RZ, RZ, R40 ;  /* 0x000000ffff0b7224 */ /* 0x000fe400078e0028 */
[----:B------:R-:W-:Y:S02]  /*0620*/  IMAD.MOV.U32 R3, RZ, RZ, R28 ;  /* 0x000000ffff037224 */ /* 0x000fe400078e001c */
[----:B------:R-:W-:-:S07]  /*0630*/  IMAD.MOV.U32 R0, RZ, RZ, R29 ;  /* 0x000000ffff007224 */ /* 0x000fce00078e001d */
.L_x_10:
[----:B------:R-:W-:-:S05]  /*0640*/  IADD3 R12, P0, PT, R3, R10, RZ ;  /* 0x0000000a030c7210 */ /* 0x000fca0007f1e0ff */
[----:B------:R-:W-:-:S05]  /*0650*/  IMAD.X R13, R0, 0x1, R11, P0 ;  /* 0x00000001000d7824 */ /* 0x000fca00000e060b */
[--C-:B------:R-:W-:Y:S02]  /*0660*/  SHF.R.U64 R12, R12, 0x1, R13.reuse ;  /* 0x000000010c0c7819 */ /* 0x100fe4000000120d */
[----:B------:R-:W-:Y:S02]  /*0670*/  SHF.R.U32.HI R13, RZ, 0x1, R13 ;  /* 0x00000001ff0d7819 */ /* 0x000fe4000001160d */
[----:B0-----:R-:W-:-:S04]  /*0680*/  LEA R8, P0, R12, R4, 0x3 ;  /* 0x000000040c087211 */ /* 0x001fc800078018ff */
[----:B------:R-:W-:-:S06]  /*0690*/  LEA.HI.X R9, R12, R5, R13, 0x3, P0 ;  /* 0x000000050c097211 */ /* 0x000fcc00000f1c0d */
[----:B------:R-:W2:Y:S01]  /*06a0*/  LDG.E.64 R8, desc[UR36][R8.64] ;  /* 0x0000002408087981 */ /* 0x000ea2000c1e1b00 */
[----:B------:R-:W-:Y:S01]  /*06b0*/  BSSY.RELIABLE B1, `(.L_x_8) ;  /* 0x0000010000017945 */ /* 0x000fe20003800100 */
[----:B--2---:R-:W-:-:S04]  /*06c0*/  ISETP.GE.U32.AND P0, PT, R8, R6, PT ;  /* 0x000000060800720c */ /* 0x004fc80003f06070 */
[----:B------:R-:W-:-:S13]  /*06d0*/  ISETP.GE.U32.AND.EX P0, PT, R9, R7, PT, P0 ;  /* 0x000000070900720c */ /* 0x000fda0003f06100 */
[----:B------:R-:W-:-:S05]  /*06e0*/  @!P0 IADD3 R3, P1, PT, R12, 0x1, RZ ;  /* 0x000000010c038810 */ /* 0x000fca0007f3e0ff */
[----:B------:R-:W-:Y:S01]  /*06f0*/  @!P0 IMAD.X R0, RZ, RZ, R13, P1 ;  /* 0x000000ffff008224 */ /* 0x000fe200008e060d */
[----:B------:R-:W-:Y:S07]  /*0700*/  @!P0 BRA `(.L_x_9) ;  /* 0x0000000000288947 */ /* 0x000fee0003800000 */
[----:B------:R-:W-:-:S04]  /*0710*/  ISETP.GT.U32.AND P0, PT, R8, R6, PT ;  /* 0x000000060800720c */ /* 0x000fc80003f04070 */
[----:B------:R-:W-:-:S13]  /*0720*/  ISETP.GT.U32.AND.EX P0, PT, R9, R7, PT, P0 ;  /* 0x000000070900720c */ /* 0x000fda0003f04100 */
[----:B------:R-:W-:-:S04]  /*0730*/  @P0 IADD3 R10, P1, PT, R12, -0x1, RZ ;  /* 0xffffffff0c0a0810 */ /* 0x000fc80007f3e0ff */
[----:B------:R-:W-:Y:S01]  /*0740*/  @P0 IADD3.X R11, PT, PT, R13, -0x1, RZ, P1, !PT ;  /* 0xffffffff0d0b0810 */ /* 0x000fe20000ffe4ff */
[----:B------:R-:W-:Y:S08]  /*0750*/  @P0 BRA `(.L_x_9) ;  /* 0x0000000000140947 */ /* 0x000ff00003800000 */
[----:B------:R-:W-:Y:S01]  /*0760*/  ISETP.NE.U32.AND P0, PT, R8, R6, PT ;  /* 0x000000060800720c */ /* 0x000fe20003f05070 */
[----:B------:R-:W-:-:S03]  /*0770*/  IMAD.MOV.U32 R43, RZ, RZ, 0x1 ;  /* 0x00000001ff2b7424 */ /* 0x000fc600078e00ff */
[----:B------:R-:W-:-:S13]  /*0780*/  ISETP.NE.AND.EX P0, PT, R9, R7, PT, P0 ;  /* 0x000000070900720c */ /* 0x000fda0003f05300 */
[----:B------:R-:W-:Y:S05]  /*0790*/  @!P0 BREAK.RELIABLE B1 ;  /* 0x0000000000018942 */ /* 0x000fea0003800100 */
[----:B------:R-:W-:Y:S05]  /*07a0*/  @!P0 BRA `(.L_x_7) ;  /* 0x0000000000148947 */ /* 0x000fea0003800000 */
.L_x_9:
[----:B------:R-:W-:Y:S05]  /*07b0*/  BSYNC.RELIABLE B1 ;  /* 0x0000000000017941 */ /* 0x000fea0003800100 */
.L_x_8:
[----:B------:R-:W-:-:S04]  /*07c0*/  ISETP.GT.U32.AND P0, PT, R3, R10, PT ;  /* 0x0000000a0300720c */ /* 0x000fc80003f04070 */
[----:B------:R-:W-:-:S13]  /*07d0*/  ISETP.GT.U32.AND.EX P0, PT, R0, R11, PT, P0 ;  /* 0x0000000b0000720c */ /* 0x000fda0003f04100 */
[----:B------:R-:W-:Y:S05]  /*07e0*/  @!P0 BRA `(.L_x_10) ;  /* 0xfffffffc00948947 */ /* 0x000fea000383ffff */
[----:B------:R-:W-:-:S07]  /*07f0*/  IMAD.MOV.U32 R43, RZ, RZ, RZ ;  /* 0x000000ffff2b7224 */ /* 0x000fce00078e00ff */
.L_x_7:
[----:B------:R-:W-:Y:S05]  /*0800*/  BSYNC.RECONVERGENT B0 ;  /* 0x0000000000007941 */ /* 0x000fea0003800200 */
.L_x_6:
[----:B------:R-:W-:Y:S01]  /*0810*/  LEA R0, P1, R42, R45, 0x8 ;  /* 0x0000002d2a007211 */ /* 0x000fe200078240ff */
[----:B------:R-:W-:Y:S03]  /*0820*/  BSSY.RECONVERGENT B6, `(.L_x_11) ;  /* 0x000002a000067945 */ /* 0x000fe60003800200 */
[----:B------:R-:W-:Y:S02]  /*0830*/  ISETP.NE.U32.AND P0, PT, R0, RZ, PT ;  /* 0x000000ff0000720c */ /* 0x000fe40003f05070 */
[----:B------:R-:W-:-:S04]  /*0840*/  LEA.HI.X R0, R42, RZ, R41, 0x8, P1 ;  /* 0x000000ff2a007211 */ /* 0x000fc800008f4429 */
[----:B------:R-:W-:-:S13]  /*0850*/  ISETP.NE.AND.EX P0, PT, R0, RZ, PT, P0 ;  /* 0x000000ff0000720c */ /* 0x000fda0003f05300 */
[----:B------:R-:W-:Y:S05]  /*0860*/  @P0 BRA `(.L_x_12) ;  /* 0x0000000000940947 */ /* 0x000fea0003800000 */
[-C--:B------:R-:W-:Y:S01]  /*0870*/  LEA R14, P0, R36, R4.reuse, 0x3 ;  /* 0x00000004240e7211 */ /* 0x080fe200078018ff */
[----:B------:R-:W2:Y:S01]  /*0880*/  LDG.E.64 R10, desc[UR36][R50.64+-0x8] ;  /* 0xfffff824320a7981 */ /* 0x000ea2000c1e1b00 */
[----:B------:R-:W-:Y:S01]  /*0890*/  LEA R20, P1, R16, R4, 0x3 ;  /* 0x0000000410147211 */ /* 0x000fe200078218ff */
[----:B------:R-:W-:Y:S01]  /*08a0*/  IMAD.MOV.U32 R24, RZ, RZ, R43 ;  /* 0x000000ffff187224 */ /* 0x000fe200078e002b */
[-C--:B------:R-:W-:Y:S01]  /*08b0*/  LEA.HI.X R15, R36, R5.reuse, R35, 0x3, P0 ;  /* 0x00000005240f7211 */ /* 0x080fe200000f1c23 */
[----:B------:R-:W-:Y:S01]  /*08c0*/  IMAD.MOV.U32 R26, RZ, RZ, R45 ;  /* 0x000000ffff1a7224 */ /* 0x000fe200078e002d */
[----:B------:R-:W-:Y:S01]  /*08d0*/  LEA.HI.X R21, R16, R5, R17, 0x3, P1 ;  /* 0x0000000510157211 */ /* 0x000fe200008f1c11 */
[----:B------:R-:W-:Y:S01]  /*08e0*/  IMAD.MOV.U32 R27, RZ, RZ, RZ ;  /* 0x000000ffff1b7224 */ /* 0x000fe200078e00ff */
[----:B------:R-:W-:Y:S01]  /*08f0*/  MOV R52, 0x0 ;  /* 0x0000000000347802 */ /* 0x000fe20000000f00 */
[----:B------:R-:W-:Y:S01]  /*0900*/  IMAD.MOV.U32 R12, RZ, RZ, R44 ;  /* 0x000000ffff0c7224 */ /* 0x000fe200078e002c */
[----:B------:R-:W3:Y:S01]  /*0910*/  LDG.E.64 R14, desc[UR36][R14.64] ;  /* 0x000000240e0e7981 */ /* 0x000ee2000c1e1b00 */
[----:B------:R-:W-:Y:S01]  /*0920*/  IMAD.MOV.U32 R13, RZ, RZ, RZ ;  /* 0x000000ffff0d7224 */ /* 0x000fe200078e00ff */
[----:B------:R-:W0:Y:S02]  /*0930*/  LDCU.64 UR4, c[0x4][0x8] ;  /* 0x01000100ff0477ac */ /* 0x000e240008000a00 */
[----:B------:R-:W4:Y:S01]  /*0940*/  LDG.E.64 R20, desc[UR36][R20.64] ;  /* 0x0000002414147981 */ /* 0x000f22000c1e1b00 */
[----:B------:R-:W-:-:S02]  /*0950*/  IADD3 R0, P0, PT, R34, 0x1, RZ ;  /* 0x0000000122007810 */ /* 0x000fc40007f1e0ff */
[----:B------:R-:W-:-:S03]  /*0960*/  IADD3 R4, P1, P2, R18, 0x1, -R16 ;  /* 0x0000000112047810 */ /* 0x000fc60007a3e810 */
[----:B------:R-:W-:Y:S01]  /*0970*/  IMAD.X R3, RZ, RZ, R33, P0 ;  /* 0x000000ffff037224 */ /* 0x000fe200000e0621 */
[----:B------:R-:W-:Y:S01]  /*0980*/  IADD3.X R5, PT, PT, R19, RZ, ~R17, P1, P2 ;  /* 0x000000ff13057210 */ /* 0x000fe20000fe4c11 */
[----:B------:R1:W-:Y:S01]  /*0990*/  STL.128 [R1+0x10], R24 ;  /* 0x0000101801007387 */ /* 0x0003e20000100c00 */
[----:B------:R-:W-:Y:S02]  /*09a0*/  IMAD.MOV.U32 R8, RZ, RZ, R34 ;  /* 0x000000ffff087224 */ /* 0x000fe400078e0022 */
[----:B------:R-:W-:Y:S01]  /*09b0*/  IMAD.MOV.U32 R9, RZ, RZ, R33 ;  /* 0x000000ffff097224 */ /* 0x000fe200078e0021 */
[----:B------:R0:W-:Y:S01]  /*09c0*/  STL.128 [R1+0x30], R16 ;  /* 0x0000301001007387 */ /* 0x0001e20000100c00 */
[----:B------:R-:W2:Y:S01]  /*09d0*/  LDC.64 R52, c[0x4][R52] ;  /* 0x0100000034347b82 */ /* 0x000ea20000000a00 */
[----:B-1----:R-:W-:Y:S02]  /*09e0*/  IMAD.MOV.U32 R24, RZ, RZ, R0 ;  /* 0x000000ffff187224 */ /* 0x002fe400078e0000 */
[----:B------:R-:W-:-:S02]  /*09f0*/  IMAD.MOV.U32 R25, RZ, RZ, R3 ;  /* 0x000000ffff197224 */ /* 0x000fc400078e0003 */
[----:B------:R-:W-:Y:S02]  /*0a00*/  IMAD.MOV.U32 R26, RZ, RZ, R4 ;  /* 0x000000ffff1a7224 */ /* 0x000fe400078e0004 */
[----:B------:R-:W-:-:S05]  /*0a10*/  IMAD.MOV.U32 R27, RZ, RZ, R5 ;  /* 0x000000ffff1b7224 */ /* 0x000fca00078e0005 */
[----:B------:R1:W-:Y:S01]  /*0a20*/  STL.128 [R1+0x20], R24 ;  /* 0x0000201801007387 */ /* 0x0003e20000100c00 */
[----:B0-----:R-:W-:Y:S02]  /*0a30*/  IMAD.U32 R4, RZ, RZ, UR4 ;  /* 0x00000004ff047e24 */ /* 0x001fe4000f8e00ff */
[----:B------:R-:W-:Y:S02]  /*0a40*/  IMAD.U32 R5, RZ, RZ, UR5 ;  /* 0x00000005ff057e24 */ /* 0x000fe4000f8e00ff */
[----:B------:R-:W-:Y:S02]  /*0a50*/  IMAD.MOV.U32 R6, RZ, RZ, R30 ;  /* 0x000000ffff067224 */ /* 0x000fe400078e001e */
[----:B------:R-:W-:Y:S01]  /*0a60*/  IMAD.MOV.U32 R7, RZ, RZ, R2 ;  /* 0x000000ffff077224 */ /* 0x000fe200078e0002 */
[----:B--2---:R1:W-:Y:S04]  /*0a70*/  STL.128 [R1+0x50], R8 ;  /* 0x0000500801007387 */ /* 0x0043e80000100c00 */
[----:B---3--:R1:W-:Y:S04]  /*0a80*/  STL.128 [R1], R12 ;  /* 0x0000000c01007387 */ /* 0x0083e80000100c00 */
[----:B----4-:R1:W-:Y:S02]  /*0a90*/  STL.128 [R1+0x40], R20 ;  /* 0x0000401401007387 */ /* 0x0103e40000100c00 */
[----:B-1----:R-:W-:-:S07]  /*0aa0*/  LEPC R20, `(.L_x_12) ;  /* 0x000000001014794e */ /* 0x002fce0000000000 */
[----:B------:R-:W-:Y:S05]  /*0ab0*/  CALL.ABS.NOINC R52 ;  /* 0x0000000034007343 */ /* 0x000fea0003c00000 */
.L_x_12:
[----:B------:R-:W-:Y:S05]  /*0ac0*/  BSYNC.RECONVERGENT B6 ;  /* 0x0000000000067941 */ /* 0x000fea0003800200 */
.L_x_11:
[----:B------:R-:W-:Y:S01]  /*0ad0*/  IADD3 R38, P0, PT, R43, R38, RZ ;  /* 0x000000262b267210 */ /* 0x000fe20007f1e0ff */
[----:B------:R-:W-:-:S03]  /*0ae0*/  UMOV UR4, URZ ;  /* 0x000000ff00047c82 */ /* 0x000fc60008000000 */
[----:B------:R-:W-:-:S09]  /*0af0*/  IADD3.X R37, PT, PT, R37, UR4, RZ, P0, !PT ;  /* 0x0000000425257c10 */ /* 0x000fd200087fe4ff */
.L_x_5:
[----:B------:R-:W-:Y:S05]  /*0b00*/  BSYNC.RECONVERGENT B7 ;  /* 0x0000000000077941 */ /* 0x000fea0003800200 */
.L_x_4:
[----:B------:R-:W-:-:S05]  /*0b10*/  IADD3 R42, P0, PT, R42, 0x1, RZ ;  /* 0x000000012a2a7810 */ /* 0x000fca0007f1e0ff */
[----:B------:R-:W-:Y:S01]  /*0b20*/  IMAD.X R41, RZ, RZ, R41, P0 ;  /* 0x000000ffff297224 */ /* 0x000fe200000e0629 */
[----:B------:R-:W-:-:S04]  /*0b30*/  ISETP.NE.U32.AND P0, PT, R42, R46, PT ;  /* 0x0000002e2a00720c */ /* 0x000fc80003f05070 */
[----:B------:R-:W-:-:S13]  /*0b40*/  ISETP.NE.AND.EX P0, PT, R41, R47, PT, P0 ;  /* 0x0000002f2900720c */ /* 0x000fda0003f05300 */
[----:B------:R-:W-:Y:S05]  /*0b50*/  @P0 BRA `(.L_x_13) ;  /* 0xfffffff800100947 */ /* 0x000fea000383ffff */
.L_x_3:
[----:B------:R-:W-:Y:S05]  /*0b60*/  BSYNC.RECONVERGENT B8 ;  /* 0x0000000000087941 */ /* 0x000fea0003800200 */
.L_x_2:
[----:B------:R-:W-:-:S05]  /*0b70*/  IADD3 R36, P0, PT, R36, 0x1, RZ ;  /* 0x0000000124247810 */ /* 0x000fca0007f1e0ff */
[----:B------:R-:W-:Y:S01]  /*0b80*/  IMAD.X R35, RZ, RZ, R35, P0 ;  /* 0x000000ffff237224 */ /* 0x000fe200000e0623 */
[----:B------:R-:W-:-:S04]  /*0b90*/  ISETP.GT.U32.AND P0, PT, R36, R31, PT ;  /* 0x0000001f2400720c */ /* 0x000fc80003f04070 */
[----:B------:R-:W-:-:S13]  /*0ba0*/  ISETP.GT.U32.AND.EX P0, PT, R35, R32, PT, P0 ;  /* 0x000000202300720c */ /* 0x000fda0003f04100 */
[----:B------:R-:W-:Y:S05]  /*0bb0*/  @!P0 BRA `(.L_x_14) ;  /* 0xfffffff400a48947 */ /* 0x000fea000383ffff */
.L_x_1:
[----:B------:R-:W-:Y:S05]  /*0bc0*/  BSYNC.RECONVERGENT B9 ;  /* 0x0000000000097941 */ /* 0x000fea0003800200 */
.L_x_0:
[----:B------:R-:W0:Y:S01]  /*0bd0*/  LDC.64 R2, c[0x0][0x390] ;  /* 0x0000e400ff027b82 */ /* 0x000e220000000a00 */
[----:B------:R-:W-:-:S05]  /*0be0*/  IMAD.MOV.U32 R39, RZ, RZ, R37 ;  /* 0x000000ffff277224 */ /* 0x000fca00078e0025 */
[----:B0-----:R-:W-:Y:S01]  /*0bf0*/  REDG.E.ADD.64.STRONG.GPU desc[UR36][R2.64], R38 ;  /* 0x000000260200798e */ /* 0x001fe2000c12e524 */
[----:B------:R-:W-:Y:S05]  /*0c00*/  EXIT ;  /* 0x000000000000794d */ /* 0x000fea0003800000 */
.L_x_15:
[----:B------:R-:W-:-:S00]  /*0c10*/  BRA `(.L_x_15) ;  /* 0xfffffffc00fc7947 */ /* 0x000fc0000383ffff */
[----:B------:R-:W-:-:S00]  /*0c20*/  NOP ;  /* 0x0000000000007918 */ /* 0x000fc00000000000 */
        /* <DEDUP_REMOVED lines=13> */
.L_x_16:


//--------------------- .nv.global.init           --------------------------
	.section	.nv.global.init,"aw",@progbits
.nv.global.init:
	.type		$str,@object
	.size		$str,(.L_0 - $str)
$str:
        /*0000*/ 	.byte	0x0a, 0x65, 0x64, 0x67, 0x65, 0x28, 0x25, 0x6c, 0x6c, 0x75, 0x20, 0x2c, 0x20, 0x25, 0x6c, 0x6c
        /* <DEDUP_REMOVED lines=8> */
        /*0090*/ 	.byte	0x65, 0x78, 0x5b, 0x25, 0x6c, 0x6c, 0x75, 0x5d, 0x3a, 0x25, 0x6c, 0x6c, 0x75, 0x00
.L_0:


//--------------------- .nv.shared.reserved.0     --------------------------
	.section	.nv.shared.reserved.0,"aw",@nobits
	.weak		__nv_reservedSMEM_offset_0_alias
	.size		__nv_reservedSMEM_offset_0_alias, 0, 64
	.other		__nv_reservedSMEM_offset_0_alias,@"STO_CUDA_RESERVED_SHARED STV_DEFAULT"
__nv_reservedSMEM_offset_0_alias:
	.zero		0
	.zero		64


//--------------------- .nv.constant0._Z13Find_TrianglePyS_S_ --------------------------
	.section	.nv.constant0._Z13Find_TrianglePyS_S_,"a",@progbits
	.sectionflags	@""
	.align	4
.nv.constant0._Z13Find_TrianglePyS_S_:
	.zero		920


//--------------------- SYMBOLS --------------------------

	.type		.nv.reservedSmem.offset0,@object
	.size		.nv.reservedSmem.offset0,0x4
	.type		vprintf,@function
